//
// Generated by NVIDIA NVVM Compiler
//
// Compiler Build ID: CL-36424714
// Cuda compilation tools, release 13.0, V13.0.88
// Based on NVVM 20.0.0
//

.version 9.0
.target sm_100
.address_size 64

	// .globl	_Z21tile_rowmax_64_kernelPfS_
.global .align 4 .b8 x[32768];
.global .align 4 .b8 result[256];

.visible .entry _Z21tile_rowmax_64_kernelPfS_(
	.param .u64 .ptr .align 1 _Z21tile_rowmax_64_kernelPfS__param_0,
	.param .u64 .ptr .align 1 _Z21tile_rowmax_64_kernelPfS__param_1
)
{
	.reg .pred 	%p<15>;
	.reg .b32 	%r<16>;
	.reg .b32 	%f<14>;
	.reg .b64 	%rd<29>;

	ld.param.u64 	%rd5, [_Z21tile_rowmax_64_kernelPfS__param_0];
	ld.param.u64 	%rd6, [_Z21tile_rowmax_64_kernelPfS__param_1];
	mov.u32 	%r5, %tid.y;
	mov.u32 	%r6, %ctaid.y;
	mov.u32 	%r7, %ntid.y;
	mad.lo.s32 	%r1, %r6, %r7, %r5;
	mov.u32 	%r8, %tid.x;
	mov.u32 	%r9, %ctaid.x;
	mov.u32 	%r10, %ntid.x;
	mad.lo.s32 	%r2, %r9, %r10, %r8;
	setp.gt.u32 	%p1, %r1, 63;
	setp.gt.s32 	%p2, %r2, 127;
	mul.wide.u32 	%rd7, %r1, 512;
	mov.u64 	%rd8, x;
	add.s64 	%rd1, %rd8, %rd7;
	or.pred  	%p3, %p1, %p2;
	@%p3 bra 	$L__BB0_2;
	cvta.to.global.u64 	%rd9, %rd5;
	shl.b32 	%r11, %r1, 7;
	add.s32 	%r12, %r11, %r2;
	mul.wide.s32 	%rd10, %r12, 4;
	add.s64 	%rd11, %rd9, %rd10;
	ld.global.f32 	%f5, [%rd11];
	mul.wide.s32 	%rd12, %r2, 4;
	add.s64 	%rd13, %rd1, %rd12;
	st.global.f32 	[%rd13], %f5;
$L__BB0_2:
	setp.gt.u32 	%p4, %r1, 63;
	setp.ne.s32 	%p5, %r2, 0;
	or.pred  	%p6, %p5, %p4;
	@%p6 bra 	$L__BB0_7;
	ld.global.f32 	%f13, [%rd1];
	add.s64 	%rd16, %rd7, %rd8;
	add.s64 	%rd28, %rd16, 16;
	mov.b32 	%r15, 0;
$L__BB0_4:
	ld.global.f32 	%f6, [%rd28+-12];
	setp.gt.f32 	%p7, %f6, %f13;
	selp.f32 	%f7, %f6, %f13, %p7;
	ld.global.f32 	%f8, [%rd28+-8];
	setp.gt.f32 	%p8, %f8, %f7;
	selp.f32 	%f9, %f8, %f7, %p8;
	ld.global.f32 	%f10, [%rd28+-4];
	setp.gt.f32 	%p9, %f10, %f9;
	selp.f32 	%f3, %f10, %f9, %p9;
	setp.eq.s32 	%p10, %r15, 124;
	@%p10 bra 	$L__BB0_6;
	ld.global.f32 	%f11, [%rd28];
	setp.gt.f32 	%p11, %f11, %f3;
	selp.f32 	%f13, %f11, %f3, %p11;
	add.s32 	%r15, %r15, 4;
	add.s64 	%rd28, %rd28, 16;
	bra.uni 	$L__BB0_4;
$L__BB0_6:
	mul.wide.u32 	%rd17, %r1, 4;
	mov.u64 	%rd18, result;
	add.s64 	%rd19, %rd18, %rd17;
	st.global.f32 	[%rd19], %f3;
$L__BB0_7:
	setp.gt.u32 	%p12, %r1, 63;
	setp.gt.s32 	%p13, %r2, 0;
	or.pred  	%p14, %p12, %p13;
	@%p14 bra 	$L__BB0_9;
	mul.wide.u32 	%rd20, %r1, 4;
	mov.u64 	%rd21, result;
	add.s64 	%rd22, %rd21, %rd20;
	mul.wide.s32 	%rd23, %r2, 4;
	add.s64 	%rd24, %rd22, %rd23;
	ld.global.f32 	%f12, [%rd24];
	add.s32 	%r14, %r1, %r2;
	cvta.to.global.u64 	%rd25, %rd6;
	mul.wide.s32 	%rd26, %r14, 4;
	add.s64 	%rd27, %rd25, %rd26;
	st.global.f32 	[%rd27], %f12;
$L__BB0_9:
	ret;

}


// ===== COMPILED SASS (sm_100) =====

	.target	sm_100

	.elftype	@"ET_EXEC"


//--------------------- .note.nv.tkinfo           --------------------------
	.section	.note.nv.tkinfo,"",@"SHT_NOTE"
	.sectionflags	@"SHF_NOTE_NV_TKINFO"
	.tkinfo
        /*0018*/ 	.word	0x00000002
        /*0030*/ 	.string	""
        /*0030*/ 	.string	"ptxas"
        /*0030*/ 	.string	"Cuda compilation tools, release 13.0, V13.0.88"
        /*0030*/ 	.string	"Build cuda_13.0.r13.0/compiler.36424714_0"
        /*0030*/ 	.string	"-arch sm_100 -m 64 "



//--------------------- .note.nv.cuinfo           --------------------------
	.section	.note.nv.cuinfo,"",@"SHT_NOTE"
	.sectionflags	@"SHF_NOTE_NV_CUINFO"
        /*0018*/ 	.short	0x0002
        /*001a*/ 	.short	0x0064
        /*001c*/ 	.short	0x0082
	.zero		2


//--------------------- .nv.info                  --------------------------
	.section	.nv.info,"",@"SHT_CUDA_INFO"
	.align	4


	//----- nvinfo : EIATTR_REGCOUNT
	.align		4
        /*0000*/ 	.byte	0x04, 0x2f
        /*0002*/ 	.short	(.L_3 - .L_2)
	.align		4
.L_2:
        /*0004*/ 	.word	index@(_Z21tile_rowmax_64_kernelPfS_)
        /*0008*/ 	.word	0x0000001f


	//----- nvinfo : EIATTR_FRAME_SIZE
	.align		4
.L_3:
        /*000c*/ 	.byte	0x04, 0x11
        /*000e*/ 	.short	(.L_5 - .L_4)
	.align		4
.L_4:
        /*0010*/ 	.word	index@(_Z21tile_rowmax_64_kernelPfS_)
        /*0014*/ 	.word	0x00000000


	//----- nvinfo : EIATTR_MIN_STACK_SIZE
	.align		4
.L_5:
        /*0018*/ 	.byte	0x04, 0x12
        /*001a*/ 	.short	(.L_7 - .L_6)
	.align		4
.L_6:
        /*001c*/ 	.word	index@(_Z21tile_rowmax_64_kernelPfS_)
        /*0020*/ 	.word	0x00000000
.L_7:


//--------------------- .nv.compat                --------------------------
	.section	.nv.compat,"",@"SHT_CUDA_COMPAT_INFO"
	.align	4
        /*0000*/ 	.byte	0x02, 0x09, 0x00, 0x00, 0x02, 0x02, 0x01, 0x00, 0x02, 0x05, 0x05, 0x00, 0x03, 0x07, 0x01, 0x01
        /*0010*/ 	.byte	0x02, 0x03, 0x00, 0x00, 0x02, 0x06, 0x01, 0x00, 0x04, 0x0b, 0x08, 0x00, 0x09, 0x00, 0x00, 0x00
        /*0020*/ 	.byte	0x00, 0x00, 0x00, 0x00


//--------------------- .nv.info._Z21tile_rowmax_64_kernelPfS_ --------------------------
	.section	.nv.info._Z21tile_rowmax_64_kernelPfS_,"",@"SHT_CUDA_INFO"
	.sectionflags	@""
	.align	4


	//----- nvinfo : EIATTR_CUDA_API_VERSION
	.align		4
        /*0000*/ 	.byte	0x04, 0x37
        /*0002*/ 	.short	(.L_9 - .L_8)
.L_8:
        /*0004*/ 	.word	0x00000082


	//----- nvinfo : EIATTR_KPARAM_INFO
	.align		4
.L_9:
        /*0008*/ 	.byte	0x04, 0x17
        /*000a*/ 	.short	(.L_11 - .L_10)
.L_10:
        /*000c*/ 	.word	0x00000000
        /*0010*/ 	.short	0x0001
        /*0012*/ 	.short	0x0008
        /*0014*/ 	.byte	0x00, 0xf5, 0x21, 0x00


	//----- nvinfo : EIATTR_KPARAM_INFO
	.align		4
.L_11:
        /*0018*/ 	.byte	0x04, 0x17
        /*001a*/ 	.short	(.L_13 - .L_12)
.L_12:
        /*001c*/ 	.word	0x00000000
        /*0020*/ 	.short	0x0000
        /*0022*/ 	.short	0x0000
        /*0024*/ 	.byte	0x00, 0xf5, 0x21, 0x00


	//----- nvinfo : EIATTR_SPARSE_MMA_MASK
	.align		4
.L_13:
        /*0028*/ 	.byte	0x03, 0x50
        /*002a*/ 	.short	0x0000


	//----- nvinfo : EIATTR_MAXREG_COUNT
	.align		4
        /*002c*/ 	.byte	0x03, 0x1b
        /*002e*/ 	.short	0x00ff


	//----- nvinfo : EIATTR_MERCURY_ISA_VERSION
	.align		4
        /*0030*/ 	.byte	0x03, 0x5f
        /*0032*/ 	.short	0x0101


	//----- nvinfo : EIATTR_VRC_CTA_INIT_COUNT
	.align		4
        /*0034*/ 	.byte	0x02, 0x4a
	.zero		1
	.zero		1


	//----- nvinfo : EIATTR_EXIT_INSTR_OFFSETS
	.align		4
        /*0038*/ 	.byte	0x04, 0x1c
        /*003a*/ 	.short	(.L_15 - .L_14)


	//   ....[0]....
.L_14:
        /*003c*/ 	.word	0x000019c0


	//   ....[1]....
        /*0040*/ 	.word	0x00001a50


	//----- nvinfo : EIATTR_CRS_STACK_SIZE
	.align		4
.L_15:
        /*0044*/ 	.byte	0x04, 0x1e
        /*0046*/ 	.short	(.L_17 - .L_16)
.L_16:
        /*0048*/ 	.word	0x00000000


	//----- nvinfo : EIATTR_CBANK_PARAM_SIZE
	.align		4
.L_17:
        /*004c*/ 	.byte	0x03, 0x19
        /*004e*/ 	.short	0x0010


	//----- nvinfo : EIATTR_PARAM_CBANK
	.align		4
        /*0050*/ 	.byte	0x04, 0x0a
        /*0052*/ 	.short	(.L_19 - .L_18)
	.align		4
.L_18:
        /*0054*/ 	.word	index@(.nv.constant0._Z21tile_rowmax_64_kernelPfS_)
        /*0058*/ 	.short	0x0380
        /*005a*/ 	.short	0x0010


	//----- nvinfo : EIATTR_SW_WAR
	.align		4
.L_19:
        /*005c*/ 	.byte	0x04, 0x36
        /*005e*/ 	.short	(.L_21 - .L_20)
.L_20:
        /*0060*/ 	.word	0x00000008
.L_21:


//--------------------- .nv.callgraph             --------------------------
	.section	.nv.callgraph,"",@"SHT_CUDA_CALLGRAPH"
	.align	4
	.sectionentsize	8
	.align		4
        /*0000*/ 	.word	0x00000000
	.align		4
        /*0004*/ 	.word	0xffffffff
	.align		4
        /*0008*/ 	.word	0x00000000
	.align		4
        /*000c*/ 	.word	0xfffffffe
	.align		4
        /*0010*/ 	.word	0x00000000
	.align		4
        /*0014*/ 	.word	0xfffffffd
	.align		4
        /*0018*/ 	.word	0x00000000
	.align		4
        /*001c*/ 	.word	0xfffffffc


//--------------------- .nv.constant4             --------------------------
	.section	.nv.constant4,"a",@progbits
	.align	8
	.align		8
.nv.constant4:
        /*0000*/ 	.dword	x
	.align		8
        /*0008*/ 	.dword	result


//--------------------- .text._Z21tile_rowmax_64_kernelPfS_ --------------------------
	.section	.text._Z21tile_rowmax_64_kernelPfS_,"ax",@progbits
	.align	128
        .global         _Z21tile_rowmax_64_kernelPfS_
        .type           _Z21tile_rowmax_64_kernelPfS_,@function
        .size           _Z21tile_rowmax_64_kernelPfS_,(.L_x_3 - _Z21tile_rowmax_64_kernelPfS_)
        .other          _Z21tile_rowmax_64_kernelPfS_,@"STO_CUDA_ENTRY STV_DEFAULT"
_Z21tile_rowmax_64_kernelPfS_:
.text._Z21tile_rowmax_64_kernelPfS_:
[----:B------:R-:W-:Y:S01]  /*0000*/  LDC R1, c[0x0][0x37c] ;  /* 0x0000df00ff017b82 */ /* 0x000fe20000000800 */
[----:B------:R-:W0:Y:S07]  /*0010*/  S2R R5, SR_TID.X ;  /* 0x0000000000057919 */ /* 0x000e2e0000002100 */
[----:B------:R-:W1:Y:S01]  /*0020*/  LDC R3, c[0x0][0x364] ;  /* 0x0000d900ff037b82 */ /* 0x000e620000000800 */
[----:B------:R-:W1:Y:S07]  /*0030*/  S2R R0, SR_TID.Y ;  /* 0x0000000000007919 */ /* 0x000e6e0000002200 */
[----:B------:R-:W0:Y:S08]  /*0040*/  S2UR UR5, SR_CTAID.X ;  /* 0x00000000000579c3 */ /* 0x000e300000002500 */
[----:B------:R-:W0:Y:S08]  /*0050*/  LDC R2, c[0x0][0x360] ;  /* 0x0000d800ff027b82 */ /* 0x000e300000000800 */
[----:B------:R-:W1:Y:S01]  /*0060*/  S2UR UR4, SR_CTAID.Y ;  /* 0x00000000000479c3 */ /* 0x000e620000002600 */
[----:B0-----:R-:W-:-:S05]  /*0070*/  IMAD R5, R2, UR5, R5 ;  /* 0x0000000502057c24 */ /* 0x001fca000f8e0205 */
[----:B------:R-:W-:Y:S01]  /*0080*/  ISETP.GT.AND P0, PT, R5, 0x7f, PT ;  /* 0x0000007f0500780c */ /* 0x000fe20003f04270 */
[----:B-1----:R-:W-:Y:S01]  /*0090*/  IMAD R0, R3, UR4, R0 ;  /* 0x0000000403007c24 */ /* 0x002fe2000f8e0200 */
[----:B------:R-:W0:Y:S04]  /*00a0*/  LDCU.64 UR4, c[0x0][0x358] ;  /* 0x00006b00ff0477ac */ /* 0x000e280008000a00 */
[----:B------:R-:W-:-:S13]  /*00b0*/  ISETP.GT.U32.OR P0, PT, R0, 0x3f, P0 ;  /* 0x0000003f0000780c */ /* 0x000fda0000704470 */
[----:B------:R-:W1:Y:S01]  /*00c0*/  @!P0 LDC.64 R6, c[0x0][0x380] ;  /* 0x0000e000ff068b82 */ /* 0x000e620000000a00 */
[----:B------:R-:W-:-:S04]  /*00d0*/  @!P0 IMAD R3, R0, 0x80, R5 ;  /* 0x0000008000038824 */ /* 0x000fc800078e0205 */
[----:B-1----:R-:W-:-:S03]  /*00e0*/  @!P0 IMAD.WIDE R6, R3, 0x4, R6 ;  /* 0x0000000403068825 */ /* 0x002fc600078e0206 */
[----:B------:R-:W1:Y:S03]  /*00f0*/  LDC.64 R2, c[0x4][RZ] ;  /* 0x01000000ff027b82 */ /* 0x000e660000000a00 */
[----:B0-----:R-:W2:Y:S01]  /*0100*/  @!P0 LDG.E R7, desc[UR4][R6.64] ;  /* 0x0000000406078981 */ /* 0x001ea2000c1e1900 */
[C---:B------:R-:W-:Y:S01]  /*0110*/  ISETP.GT.U32.AND P1, PT, R0.reuse, 0x3f, PT ;  /* 0x0000003f0000780c */ /* 0x040fe20003f24070 */
[----:B------:R-:W-:Y:S01]  /*0120*/  BSSY.RECONVERGENT B0, `(.L_x_0) ;  /* 0x0000189000007945 */ /* 0x000fe20003800200 */
[C---:B------:R-:W-:Y:S02]  /*0130*/  ISETP.GT.AND P2, PT, R5.reuse, RZ, PT ;  /* 0x000000ff0500720c */ /* 0x040fe40003f44270 */
[----:B------:R-:W-:Y:S02]  /*0140*/  ISETP.NE.OR P1, PT, R5, RZ, P1 ;  /* 0x000000ff0500720c */ /* 0x000fe40000f25670 */
[C---:B------:R-:W-:Y:S01]  /*0150*/  ISETP.GT.U32.OR P2, PT, R0.reuse, 0x3f, P2 ;  /* 0x0000003f0000780c */ /* 0x040fe20001744470 */
[----:B-1----:R-:W-:-:S04]  /*0160*/  IMAD.WIDE.U32 R2, R0, 0x200, R2 ;  /* 0x0000020000027825 */ /* 0x002fc800078e0002 */
[----:B------:R-:W-:-:S05]  /*0170*/  @!P0 IMAD.WIDE R8, R5, 0x4, R2 ;  /* 0x0000000405088825 */ /* 0x000fca00078e0202 */
[----:B--2---:R0:W-:Y:S01]  /*0180*/  @!P0 STG.E desc[UR4][R8.64], R7 ;  /* 0x0000000708008986 */ /* 0x0041e2000c101904 */
[----:B------:R-:W-:Y:S05]  /*0190*/  @P1 BRA `(.L_x_1) ;  /* 0x0000001800041947 */ /* 0x000fea0003800000 */
[----:B------:R-:W2:Y:S04]  /*01a0*/  LDG.E R4, desc[UR4][R2.64] ;  /* 0x0000000402047981 */ /* 0x000ea8000c1e1900 */
[----:B0-----:R-:W2:Y:S04]  /*01b0*/  LDG.E R7, desc[UR4][R2.64+0x4] ;  /* 0x0000040402077981 */ /* 0x001ea8000c1e1900 */
[----:B------:R-:W3:Y:S04]  /*01c0*/  LDG.E R26, desc[UR4][R2.64+0x8] ;  /* 0x00000804021a7981 */ /* 0x000ee8000c1e1900 */
[----:B------:R-:W4:Y:S04]  /*01d0*/  LDG.E R6, desc[UR4][R2.64+0xc] ;  /* 0x00000c0402067981 */ /* 0x000f28000c1e1900 */
[----:B------:R-:W5:Y:S04]  /*01e0*/  LDG.E R19, desc[UR4][R2.64+0x10] ;  /* 0x0000100402137981 */ /* 0x000f68000c1e1900 */
        /* <DEDUP_REMOVED lines=16> */
[----:B------:R-:W5:Y:S01]  /*02f0*/  LDG.E R8, desc[UR4][R2.64+0x54] ;  /* 0x0000540402087981 */ /* 0x000f62000c1e1900 */
[----:B--2---:R-:W-:-:S04]  /*0300*/  FSETP.GT.AND P0, PT, R7, R4, PT ;  /* 0x000000040700720b */ /* 0x004fc80003f04000 */
[----:B------:R-:W-:Y:S02]  /*0310*/  FSEL R7, R7, R4, P0 ;  /* 0x0000000407077208 */ /* 0x000fe40000000000 */
[----:B------:R-:W2:Y:S02]  /*0320*/  LDG.E R4, desc[UR4][R2.64+0x58] ;  /* 0x0000580402047981 */ /* 0x000ea4000c1e1900 */
[----:B---3--:R-:W-:-:S04]  /*0330*/  FSETP.GT.AND P0, PT, R26, R7, PT ;  /* 0x000000071a00720b */ /* 0x008fc80003f04000 */
[----:B------:R-:W-:Y:S02]  /*0340*/  FSEL R27, R26, R7, P0 ;  /* 0x000000071a1b7208 */ /* 0x000fe40000000000 */
[----:B------:R-:W3:Y:S02]  /*0350*/  LDG.E R7, desc[UR4][R2.64+0x5c] ;  /* 0x00005c0402077981 */ /* 0x000ee4000c1e1900 */
[----:B----4-:R-:W-:-:S04]  /*0360*/  FSETP.GT.AND P0, PT, R6, R27, PT ;  /* 0x0000001b0600720b */ /* 0x010fc80003f04000 */
[----:B------:R-:W-:Y:S02]  /*0370*/  FSEL R26, R6, R27, P0 ;  /* 0x0000001b061a7208 */ /* 0x000fe40000000000 */
[----:B------:R-:W4:Y:S02]  /*0380*/  LDG.E R6, desc[UR4][R2.64+0x60] ;  /* 0x0000600402067981 */ /* 0x000f24000c1e1900 */
[----:B-----5:R-:W-:-:S04]  /*0390*/  FSETP.GT.AND P0, PT, R19, R26, PT ;  /* 0x0000001a1300720b */ /* 0x020fc80003f04000 */
[----:B------:R-:W-:Y:S02]  /*03a0*/  FSEL R27, R19, R26, P0 ;  /* 0x0000001a131b7208 */ /* 0x000fe40000000000 */
[----:B------:R-:W5:Y:S02]  /*03b0*/  LDG.E R19, desc[UR4][R2.64+0x64] ;  /* 0x0000640402137981 */ /* 0x000f64000c1e1900 */
[----:B------:R-:W-:-:S04]  /*03c0*/  FSETP.GT.AND P0, PT, R18, R27, PT ;  /* 0x0000001b1200720b */ /* 0x000fc80003f04000 */
        /* <DEDUP_REMOVED lines=301> */
[----:B------:R-:W5:Y:S04]  /*16a0*/  LDG.E R11, desc[UR4][R2.64+0x1f8] ;  /* 0x0001f804020b7981 */ /* 0x000f68000c1e1900 */
[----:B------:R0:W5:Y:S02]  /*16b0*/  LDG.E R8, desc[UR4][R2.64+0x1fc] ;  /* 0x0001fc0402087981 */ /* 0x000164000c1e1900 */
[----:B0-----:R-:W0:Y:S02]  /*16c0*/  LDC.64 R2, c[0x4][0x8] ;  /* 0x01000200ff027b82 */ /* 0x001e240000000a00 */
[----:B0-----:R-:W-:Y:S01]  /*16d0*/  IMAD.WIDE.U32 R2, R0, 0x4, R2 ;  /* 0x0000000400027825 */ /* 0x001fe200078e0002 */
[----:B--2---:R-:W-:-:S04]  /*16e0*/  FSETP.GT.AND P0, PT, R4, R27, PT ;  /* 0x0000001b0400720b */ /* 0x004fc80003f04000 */
[----:B------:R-:W-:-:S04]  /*16f0*/  FSEL R4, R4, R27, P0 ;  /* 0x0000001b04047208 */ /* 0x000fc80000000000 */
[----:B---3--:R-:W-:-:S04]  /*1700*/  FSETP.GT.AND P0, PT, R7, R4, PT ;  /* 0x000000040700720b */ /* 0x008fc80003f04000 */
[----:B------:R-:W-:-:S04]  /*1710*/  FSEL R7, R7, R4, P0 ;  /* 0x0000000407077208 */ /* 0x000fc80000000000 */
[----:B----4-:R-:W-:-:S04]  /*1720*/  FSETP.GT.AND P0, PT, R6, R7, PT ;  /* 0x000000070600720b */ /* 0x010fc80003f04000 */
[----:B------:R-:W-:-:S04]  /*1730*/  FSEL R6, R6, R7, P0 ;  /* 0x0000000706067208 */ /* 0x000fc80000000000 */
[----:B-----5:R-:W-:-:S04]  /*1740*/  FSETP.GT.AND P0, PT, R19, R6, PT ;  /* 0x000000061300720b */ /* 0x020fc80003f04000 */
[----:B------:R-:W-:-:S04]  /*1750*/  FSEL R19, R19, R6, P0 ;  /* 0x0000000613137208 */ /* 0x000fc80000000000 */
[----:B------:R-:W-:-:S04]  /*1760*/  FSETP.GT.AND P0, PT, R18, R19, PT ;  /* 0x000000131200720b */ /* 0x000fc80003f04000 */
        /* <DEDUP_REMOVED lines=34> */
[----:B------:R-:W-:-:S05]  /*1990*/  FSEL R11, R8, R11, P0 ;  /* 0x0000000b080b7208 */ /* 0x000fca0000000000 */
[----:B------:R1:W-:Y:S04]  /*19a0*/  STG.E desc[UR4][R2.64], R11 ;  /* 0x0000000b02007986 */ /* 0x0003e8000c101904 */
.L_x_1:
[----:B------:R-:W-:Y:S05]  /*19b0*/  BSYNC.RECONVERGENT B0 ;  /* 0x0000000000007941 */ /* 0x000fea0003800200 */
.L_x_0:
[----:B------:R-:W-:Y:S05]  /*19c0*/  @P2 EXIT ;  /* 0x000000000000294d */ /* 0x000fea0003800000 */
[----:B-1----:R-:W1:Y:S08]  /*19d0*/  LDC.64 R2, c[0x4][0x8] ;  /* 0x01000200ff027b82 */ /* 0x002e700000000a00 */
[----:B0-----:R-:W0:Y:S01]  /*19e0*/  LDC.64 R6, c[0x0][0x388] ;  /* 0x0000e200ff067b82 */ /* 0x001e220000000a00 */
[----:B-1----:R-:W-:-:S04]  /*19f0*/  IMAD.WIDE.U32 R2, R0, 0x4, R2 ;  /* 0x0000000400027825 */ /* 0x002fc800078e0002 */
[----:B------:R-:W-:-:S06]  /*1a00*/  IMAD.WIDE R2, R5, 0x4, R2 ;  /* 0x0000000405027825 */ /* 0x000fcc00078e0202 */
[----:B------:R-:W2:Y:S01]  /*1a10*/  LDG.E R3, desc[UR4][R2.64] ;  /* 0x0000000402037981 */ /* 0x000ea2000c1e1900 */
[----:B------:R-:W-:-:S04]  /*1a20*/  IMAD.IADD R5, R0, 0x1, R5 ;  /* 0x0000000100057824 */ /* 0x000fc800078e0205 */
[----:B0-----:R-:W-:-:S05]  /*1a30*/  IMAD.WIDE R4, R5, 0x4, R6 ;  /* 0x0000000405047825 */ /* 0x001fca00078e0206 */
[----:B--2---:R-:W-:Y:S01]  /*1a40*/  STG.E desc[UR4][R4.64], R3 ;  /* 0x0000000304007986 */ /* 0x004fe2000c101904 */
[----:B------:R-:W-:Y:S05]  /*1a50*/  EXIT ;  /* 0x000000000000794d */ /* 0x000fea0003800000 */
.L_x_2:
[----:B------:R-:W-:-:S00]  /*1a60*/  BRA `(.L_x_2) ;  /* 0xfffffffc00fc7947 */ /* 0x000fc0000383ffff */
[----:B------:R-:W-:-:S00]  /*1a70*/  NOP ;  /* 0x0000000000007918 */ /* 0x000fc00000000000 */
        /* <DEDUP_REMOVED lines=8> */
.L_x_3:


//--------------------- .nv.shared.reserved.0     --------------------------
	.section	.nv.shared.reserved.0,"aw",@nobits
	.weak		__nv_reservedSMEM_offset_0_alias
	.size		__nv_reservedSMEM_offset_0_alias, 0, 64
	.other		__nv_reservedSMEM_offset_0_alias,@"STO_CUDA_RESERVED_SHARED STV_DEFAULT"
__nv_reservedSMEM_offset_0_alias:
	.zero		0
	.zero		64


//--------------------- .nv.global                --------------------------
	.section	.nv.global,"aw",@nobits
	.align	4
.nv.global:
	.type		result,@object
	.size		result,(x - result)
result:
	.zero		256
	.type		x,@object
	.size		x,(.L_0 - x)
x:
	.zero		32768
.L_0:


//--------------------- .nv.constant0._Z21tile_rowmax_64_kernelPfS_ --------------------------
	.section	.nv.constant0._Z21tile_rowmax_64_kernelPfS_,"a",@progbits
	.sectionflags	@""
	.align	4
.nv.constant0._Z21tile_rowmax_64_kernelPfS_:
	.zero		912


//--------------------- SYMBOLS --------------------------

	.type		.nv.reservedSmem.offset0,@object
	.size		.nv.reservedSmem.offset0,0x4
